//
// Generated by NVIDIA NVVM Compiler
//
// Compiler Build ID: CL-36424714
// Cuda compilation tools, release 13.0, V13.0.88
// Based on NVVM 20.0.0
//

.version 9.0
.target sm_100
.address_size 64

	// .globl	_Z15HelloworldOnGPUv
.extern .func  (.param .b32 func_retval0) vprintf
(
	.param .b64 vprintf_param_0,
	.param .b64 vprintf_param_1
)
;
.global .align 1 .b8 $str[76] = {72, 101, 108, 108, 111, 32, 87, 111, 114, 108, 100, 44, 32, 73, 32, 97, 109, 32, 116, 104, 114, 101, 97, 100, 32, 37, 100, 32, 105, 110, 32, 98, 108, 111, 99, 107, 32, 119, 105, 116, 104, 32, 105, 110, 100, 101, 120, 32, 37, 100, 44, 32, 109, 121, 32, 116, 104, 114, 101, 97, 100, 32, 105, 110, 100, 101, 120, 32, 105, 115, 32, 37, 100, 32, 10};

.visible .entry _Z15HelloworldOnGPUv()
{
	.local .align 8 .b8 	__local_depot0[16];
	.reg .b64 	%SP;
	.reg .b64 	%SPL;
	.reg .b32 	%r<7>;
	.reg .b64 	%rd<5>;

	mov.u64 	%SPL, __local_depot0;
	cvta.local.u64 	%SP, %SPL;
	add.u64 	%rd1, %SP, 0;
	add.u64 	%rd2, %SPL, 0;
	mov.u32 	%r1, %ctaid.x;
	mov.u32 	%r2, %ntid.x;
	mov.u32 	%r3, %tid.x;
	mad.lo.s32 	%r4, %r1, %r2, %r3;
	st.local.v2.u32 	[%rd2], {%r4, %r1};
	st.local.u32 	[%rd2+8], %r3;
	mov.u64 	%rd3, $str;
	cvta.global.u64 	%rd4, %rd3;
	{ // callseq 0, 0
	.param .b64 param0;
	st.param.b64 	[param0], %rd4;
	.param .b64 param1;
	st.param.b64 	[param1], %rd1;
	.param .b32 retval0;
	call.uni (retval0), 
	vprintf, 
	(
	param0, 
	param1
	);
	ld.param.b32 	%r5, [retval0];
	} // callseq 0
	ret;

}


// ===== COMPILED SASS (sm_100) =====

	.target	sm_100

	.elftype	@"ET_EXEC"


//--------------------- .note.nv.tkinfo           --------------------------
	.section	.note.nv.tkinfo,"",@"SHT_NOTE"
	.sectionflags	@"SHF_NOTE_NV_TKINFO"
	.tkinfo
        /*0018*/ 	.word	0x00000002
        /*0030*/ 	.string	""
        /*0030*/ 	.string	"ptxas"
        /*0030*/ 	.string	"Cuda compilation tools, release 13.0, V13.0.88"
        /*0030*/ 	.string	"Build cuda_13.0.r13.0/compiler.36424714_0"
        /*0030*/ 	.string	"-arch sm_100 -m 64 "



//--------------------- .note.nv.cuinfo           --------------------------
	.section	.note.nv.cuinfo,"",@"SHT_NOTE"
	.sectionflags	@"SHF_NOTE_NV_CUINFO"
        /*0018*/ 	.short	0x0002
        /*001a*/ 	.short	0x0064
        /*001c*/ 	.short	0x0082
	.zero		2


//--------------------- .nv.info                  --------------------------
	.section	.nv.info,"",@"SHT_CUDA_INFO"
	.align	4


	//----- nvinfo : EIATTR_REGCOUNT
	.align		4
        /*0000*/ 	.byte	0x04, 0x2f
        /*0002*/ 	.short	(.L_2 - .L_1)
	.align		4
.L_1:
        /*0004*/ 	.word	index@(_Z15HelloworldOnGPUv)
        /*0008*/ 	.word	0x00000018


	//----- nvinfo : EIATTR_FRAME_SIZE
	.align		4
.L_2:
        /*000c*/ 	.byte	0x04, 0x11
        /*000e*/ 	.short	(.L_4 - .L_3)
	.align		4
.L_3:
        /*0010*/ 	.word	index@(_Z15HelloworldOnGPUv)
        /*0014*/ 	.word	0x00000010


	//----- nvinfo : EIATTR_MIN_STACK_SIZE
	.align		4
.L_4:
        /*0018*/ 	.byte	0x04, 0x12
        /*001a*/ 	.short	(.L_6 - .L_5)
	.align		4
.L_5:
        /*001c*/ 	.word	index@(_Z15HelloworldOnGPUv)
        /*0020*/ 	.word	0x00000010
.L_6:


//--------------------- .nv.compat                --------------------------
	.section	.nv.compat,"",@"SHT_CUDA_COMPAT_INFO"
	.align	4
        /*0000*/ 	.byte	0x02, 0x09, 0x00, 0x00, 0x02, 0x02, 0x01, 0x00, 0x02, 0x05, 0x05, 0x00, 0x03, 0x07, 0x01, 0x01
        /*0010*/ 	.byte	0x02, 0x03, 0x00, 0x00, 0x02, 0x06, 0x01, 0x00, 0x04, 0x0b, 0x08, 0x00, 0x09, 0x00, 0x00, 0x00
        /*0020*/ 	.byte	0x00, 0x00, 0x00, 0x00


//--------------------- .nv.info._Z15HelloworldOnGPUv --------------------------
	.section	.nv.info._Z15HelloworldOnGPUv,"",@"SHT_CUDA_INFO"
	.sectionflags	@""
	.align	4


	//----- nvinfo : EIATTR_CUDA_API_VERSION
	.align		4
        /*0000*/ 	.byte	0x04, 0x37
        /*0002*/ 	.short	(.L_8 - .L_7)
.L_7:
        /*0004*/ 	.word	0x00000082


	//----- nvinfo : EIATTR_SPARSE_MMA_MASK
	.align		4
.L_8:
        /*0008*/ 	.byte	0x03, 0x50
        /*000a*/ 	.short	0x0000


	//----- nvinfo : EIATTR_MAXREG_COUNT
	.align		4
        /*000c*/ 	.byte	0x03, 0x1b
        /*000e*/ 	.short	0x00ff


	//----- nvinfo : EIATTR_EXTERNS
	.align		4
        /*0010*/ 	.byte	0x04, 0x0f
        /*0012*/ 	.short	(.L_10 - .L_9)


	//   ....[0]....
	.align		4
.L_9:
        /*0014*/ 	.word	index@(vprintf)


	//----- nvinfo : EIATTR_MERCURY_ISA_VERSION
	.align		4
.L_10:
        /*0018*/ 	.byte	0x03, 0x5f
        /*001a*/ 	.short	0x0101


	//----- nvinfo : EIATTR_VRC_CTA_INIT_COUNT
	.align		4
        /*001c*/ 	.byte	0x02, 0x4a
	.zero		1
	.zero		1


	//----- nvinfo : EIATTR_SYSCALL_OFFSETS
	.align		4
        /*0020*/ 	.byte	0x04, 0x46
        /*0022*/ 	.short	(.L_12 - .L_11)


	//   ....[0]....
.L_11:
        /*0024*/ 	.word	0x00000120


	//----- nvinfo : EIATTR_EXIT_INSTR_OFFSETS
	.align		4
.L_12:
        /*0028*/ 	.byte	0x04, 0x1c
        /*002a*/ 	.short	(.L_14 - .L_13)


	//   ....[0]....
.L_13:
        /*002c*/ 	.word	0x00000130


	//----- nvinfo : EIATTR_SW_WAR
	.align		4
.L_14:
        /*0030*/ 	.byte	0x04, 0x36
        /*0032*/ 	.short	(.L_16 - .L_15)
.L_15:
        /*0034*/ 	.word	0x00000008
.L_16:


//--------------------- .nv.callgraph             --------------------------
	.section	.nv.callgraph,"",@"SHT_CUDA_CALLGRAPH"
	.align	4
	.sectionentsize	8
	.align		4
        /*0000*/ 	.word	0x00000000
	.align		4
        /*0004*/ 	.word	0xffffffff
	.align		4
        /*0008*/ 	.word	index@(_Z15HelloworldOnGPUv)
	.align		4
        /*000c*/ 	.word	index@(vprintf)
	.align		4
        /*0010*/ 	.word	0x00000000
	.align		4
        /*0014*/ 	.word	0xfffffffe
	.align		4
        /*0018*/ 	.word	0x00000000
	.align		4
        /*001c*/ 	.word	0xfffffffd
	.align		4
        /*0020*/ 	.word	0x00000000
	.align		4
        /*0024*/ 	.word	0xfffffffc


//--------------------- .nv.constant4             --------------------------
	.section	.nv.constant4,"a",@progbits
	.align	8
	.align		8
.nv.constant4:
        /*0000*/ 	.dword	vprintf
	.align		8
        /*0008*/ 	.dword	$str


//--------------------- .text._Z15HelloworldOnGPUv --------------------------
	.section	.text._Z15HelloworldOnGPUv,"ax",@progbits
	.align	128
        .global         _Z15HelloworldOnGPUv
        .type           _Z15HelloworldOnGPUv,@function
        .size           _Z15HelloworldOnGPUv,(.L_x_2 - _Z15HelloworldOnGPUv)
        .other          _Z15HelloworldOnGPUv,@"STO_CUDA_ENTRY STV_DEFAULT"
_Z15HelloworldOnGPUv:
.text._Z15HelloworldOnGPUv:
[----:B------:R-:W0:Y:S01]  /*0000*/  LDC R1, c[0x0][0x37c] ;  /* 0x0000df00ff017b82 */ /* 0x000e220000000800 */
[----:B------:R-:W1:Y:S01]  /*0010*/  S2R R10, SR_TID.X ;  /* 0x00000000000a7919 */ /* 0x000e620000002100 */
[----:B------:R-:W2:Y:S01]  /*0020*/  LDCU UR5, c[0x0][0x2fc] ;  /* 0x00005f80ff0577ac */ /* 0x000ea20008000800 */
[----:B0-----:R-:W-:Y:S01]  /*0030*/  VIADD R1, R1, 0xfffffff0 ;  /* 0xfffffff001017836 */ /* 0x001fe20000000000 */
[----:B------:R-:W-:Y:S01]  /*0040*/  MOV R0, 0x0 ;  /* 0x0000000000007802 */ /* 0x000fe20000000f00 */
[----:B------:R-:W0:Y:S01]  /*0050*/  S2R R3, SR_CTAID.X ;  /* 0x0000000000037919 */ /* 0x000e220000002500 */
[----:B------:R-:W0:Y:S02]  /*0060*/  LDCU UR6, c[0x0][0x360] ;  /* 0x00006c00ff0677ac */ /* 0x000e240008000800 */
[----:B------:R3:W4:Y:S01]  /*0070*/  LDC.64 R8, c[0x4][R0] ;  /* 0x0100000000087b82 */ /* 0x0007220000000a00 */
[----:B------:R-:W5:Y:S02]  /*0080*/  LDCU UR4, c[0x0][0x2f8] ;  /* 0x00005f00ff0477ac */ /* 0x000f640008000800 */
[----:B-----5:R-:W-:Y:S01]  /*0090*/  IADD3 R6, P0, PT, R1, UR4, RZ ;  /* 0x0000000401067c10 */ /* 0x020fe2000ff1e0ff */
[----:B-1----:R3:W-:Y:S04]  /*00a0*/  STL [R1+0x8], R10 ;  /* 0x0000080a01007387 */ /* 0x0027e80000100800 */
[----:B--2---:R-:W-:-:S02]  /*00b0*/  IMAD.X R7, RZ, RZ, UR5, P0 ;  /* 0x00000005ff077e24 */ /* 0x004fc400080e06ff */
[----:B0-----:R-:W-:Y:S01]  /*00c0*/  IMAD R2, R3, UR6, R10 ;  /* 0x0000000603027c24 */ /* 0x001fe2000f8e020a */
[----:B------:R-:W0:Y:S04]  /*00d0*/  LDCU.64 UR6, c[0x4][0x8] ;  /* 0x01000100ff0677ac */ /* 0x000e280008000a00 */
[----:B------:R3:W-:Y:S01]  /*00e0*/  STL.64 [R1], R2 ;  /* 0x0000000201007387 */ /* 0x0007e20000100a00 */
[----:B0-----:R-:W-:Y:S01]  /*00f0*/  IMAD.U32 R4, RZ, RZ, UR6 ;  /* 0x00000006ff047e24 */ /* 0x001fe2000f8e00ff */
[----:B---34-:R-:W-:-:S07]  /*0100*/  MOV R5, UR7 ;  /* 0x0000000700057c02 */ /* 0x018fce0008000f00 */
[----:B------:R-:W-:-:S07]  /*0110*/  LEPC R20, `(.L_x_0) ;  /* 0x000000001014794e */ /* 0x000fce0000000000 */
[----:B------:R-:W-:Y:S05]  /*0120*/  CALL.ABS.NOINC R8 ;  /* 0x0000000008007343 */ /* 0x000fea0003c00000 */
.L_x_0:
[----:B------:R-:W-:Y:S05]  /*0130*/  EXIT ;  /* 0x000000000000794d */ /* 0x000fea0003800000 */
.L_x_1:
[----:B------:R-:W-:-:S00]  /*0140*/  BRA `(.L_x_1) ;  /* 0xfffffffc00fc7947 */ /* 0x000fc0000383ffff */
[----:B------:R-:W-:-:S00]  /*0150*/  NOP ;  /* 0x0000000000007918 */ /* 0x000fc00000000000 */
        /* <DEDUP_REMOVED lines=10> */
.L_x_2:


//--------------------- .nv.global.init           --------------------------
	.section	.nv.global.init,"aw",@progbits
.nv.global.init:
	.type		$str,@object
	.size		$str,(.L_0 - $str)
$str:
        /*0000*/ 	.byte	0x48, 0x65, 0x6c, 0x6c, 0x6f, 0x20, 0x57, 0x6f, 0x72, 0x6c, 0x64, 0x2c, 0x20, 0x49, 0x20, 0x61
        /*0010*/ 	.byte	0x6d, 0x20, 0x74, 0x68, 0x72, 0x65, 0x61, 0x64, 0x20, 0x25, 0x64, 0x20, 0x69, 0x6e, 0x20, 0x62
        /*0020*/ 	.byte	0x6c, 0x6f, 0x63, 0x6b, 0x20, 0x77, 0x69, 0x74, 0x68, 0x20, 0x69, 0x6e, 0x64, 0x65, 0x78, 0x20
        /*0030*/ 	.byte	0x25, 0x64, 0x2c, 0x20, 0x6d, 0x79, 0x20, 0x74, 0x68, 0x72, 0x65, 0x61, 0x64, 0x20, 0x69, 0x6e
        /*0040*/ 	.byte	0x64, 0x65, 0x78, 0x20, 0x69, 0x73, 0x20, 0x25, 0x64, 0x20, 0x0a, 0x00
.L_0:


//--------------------- .nv.shared.reserved.0     --------------------------
	.section	.nv.shared.reserved.0,"aw",@nobits
	.weak		__nv_reservedSMEM_offset_0_alias
	.size		__nv_reservedSMEM_offset_0_alias, 0, 64
	.other		__nv_reservedSMEM_offset_0_alias,@"STO_CUDA_RESERVED_SHARED STV_DEFAULT"
__nv_reservedSMEM_offset_0_alias:
	.zero		0
	.zero		64


//--------------------- .nv.constant0._Z15HelloworldOnGPUv --------------------------
	.section	.nv.constant0._Z15HelloworldOnGPUv,"a",@progbits
	.sectionflags	@""
	.align	4
.nv.constant0._Z15HelloworldOnGPUv:
	.zero		896


//--------------------- SYMBOLS --------------------------

	.type		.nv.reservedSmem.offset0,@object
	.size		.nv.reservedSmem.offset0,0x4
	.type		vprintf,@function
